	.headerflags	@"EF_CUDA_TEXMODE_UNIFIED EF_CUDA_64BIT_ADDRESS EF_CUDA_ACCELERATORS EF_CUDA_SM90 EF_CUDA_VIRTUAL_SM(EF_CUDA_SM90)"
	.elftype	@"ET_EXEC"


//--------------------- .nv.info                  --------------------------
	.section	.nv.info,"",@"SHT_CUDA_INFO"
	.align	4


	//----- nvinfo : EIATTR_REGCOUNT
	.align		4
        /*0000*/ 	.byte	0x04, 0x2f
        /*0002*/ 	.short	(.L_3 - .L_2)
	.align		4
.L_2:
        /*0004*/ 	.word	index@(triton_poi_fused__native_batch_norm_legit_no_training_cat_relu_35)
        /*0008*/ 	.word	0x00000017


	//----- nvinfo : EIATTR_MIN_STACK_SIZE
	.align		4
.L_3:
        /*000c*/ 	.byte	0x04, 0x12
        /*000e*/ 	.short	(.L_5 - .L_4)
	.align		4
.L_4:
        /*0010*/ 	.word	index@(triton_poi_fused__native_batch_norm_legit_no_training_cat_relu_35)
        /*0014*/ 	.word	0x00000000


	//----- nvinfo : EIATTR_FRAME_SIZE
	.align		4
.L_5:
        /*0018*/ 	.byte	0x04, 0x11
        /*001a*/ 	.short	(.L_7 - .L_6)
	.align		4
.L_6:
        /*001c*/ 	.word	index@(triton_poi_fused__native_batch_norm_legit_no_training_cat_relu_35)
        /*0020*/ 	.word	0x00000000


	//----- nvinfo : EIATTR_MIN_STACK_SIZE
	.align		4
.L_7:
        /*0024*/ 	.byte	0x04, 0x12
        /*0026*/ 	.short	(.L_9 - .L_8)
	.align		4
.L_8:
        /*0028*/ 	.word	index@(triton_poi_fused__native_batch_norm_legit_no_training_cat_relu_35)
        /*002c*/ 	.word	0x00000000
.L_9:


//--------------------- .nv.info.triton_poi_fused__native_batch_norm_legit_no_training_cat_relu_35 --------------------------
	.section	.nv.info.triton_poi_fused__native_batch_norm_legit_no_training_cat_relu_35,"",@"SHT_CUDA_INFO"
	.sectionflags	@""
	.align	4


	//----- nvinfo : EIATTR_CUDA_API_VERSION
	.align		4
        /*0000*/ 	.byte	0x04, 0x37
        /*0002*/ 	.short	(.L_11 - .L_10)
.L_10:
        /*0004*/ 	.word	0x0000007c


	//----- nvinfo : EIATTR_KPARAM_INFO
	.align		4
.L_11:
        /*0008*/ 	.byte	0x04, 0x17
        /*000a*/ 	.short	(.L_13 - .L_12)
.L_12:
        /*000c*/ 	.word	0x00000000
        /*0010*/ 	.short	0x0008
        /*0012*/ 	.short	0x0040
        /*0014*/ 	.byte	0x00, 0xf0, 0x11, 0x00


	//----- nvinfo : EIATTR_KPARAM_INFO
	.align		4
.L_13:
        /*0018*/ 	.byte	0x04, 0x17
        /*001a*/ 	.short	(.L_15 - .L_14)
.L_14:
        /*001c*/ 	.word	0x00000000
        /*0020*/ 	.short	0x0007
        /*0022*/ 	.short	0x0038
        /*0024*/ 	.byte	0x00, 0xf4, 0x21, 0x00


	//----- nvinfo : EIATTR_KPARAM_INFO
	.align		4
.L_15:
        /*0028*/ 	.byte	0x04, 0x17
        /*002a*/ 	.short	(.L_17 - .L_16)
.L_16:
        /*002c*/ 	.word	0x00000000
        /*0030*/ 	.short	0x0006
        /*0032*/ 	.short	0x0030
        /*0034*/ 	.byte	0x00, 0xf4, 0x21, 0x00


	//----- nvinfo : EIATTR_KPARAM_INFO
	.align		4
.L_17:
        /*0038*/ 	.byte	0x04, 0x17
        /*003a*/ 	.short	(.L_19 - .L_18)
.L_18:
        /*003c*/ 	.word	0x00000000
        /*0040*/ 	.short	0x0005
        /*0042*/ 	.short	0x0028
        /*0044*/ 	.byte	0x00, 0xf4, 0x21, 0x00


	//----- nvinfo : EIATTR_KPARAM_INFO
	.align		4
.L_19:
        /*0048*/ 	.byte	0x04, 0x17
        /*004a*/ 	.short	(.L_21 - .L_20)
.L_20:
        /*004c*/ 	.word	0x00000000
        /*0050*/ 	.short	0x0004
        /*0052*/ 	.short	0x0020
        /*0054*/ 	.byte	0x00, 0xf4, 0x21, 0x00


	//----- nvinfo : EIATTR_KPARAM_INFO
	.align		4
.L_21:
        /*0058*/ 	.byte	0x04, 0x17
        /*005a*/ 	.short	(.L_23 - .L_22)
.L_22:
        /*005c*/ 	.word	0x00000000
        /*0060*/ 	.short	0x0003
        /*0062*/ 	.short	0x0018
        /*0064*/ 	.byte	0x00, 0xf4, 0x21, 0x00


	//----- nvinfo : EIATTR_KPARAM_INFO
	.align		4
.L_23:
        /*0068*/ 	.byte	0x04, 0x17
        /*006a*/ 	.short	(.L_25 - .L_24)
.L_24:
        /*006c*/ 	.word	0x00000000
        /*0070*/ 	.short	0x0002
        /*0072*/ 	.short	0x0010
        /*0074*/ 	.byte	0x00, 0xf4, 0x21, 0x00


	//----- nvinfo : EIATTR_KPARAM_INFO
	.align		4
.L_25:
        /*0078*/ 	.byte	0x04, 0x17
        /*007a*/ 	.short	(.L_27 - .L_26)
.L_26:
        /*007c*/ 	.word	0x00000000
        /*0080*/ 	.short	0x0001
        /*0082*/ 	.short	0x0008
        /*0084*/ 	.byte	0x00, 0xf4, 0x21, 0x00


	//----- nvinfo : EIATTR_KPARAM_INFO
	.align		4
.L_27:
        /*0088*/ 	.byte	0x04, 0x17
        /*008a*/ 	.short	(.L_29 - .L_28)
.L_28:
        /*008c*/ 	.word	0x00000000
        /*0090*/ 	.short	0x0000
        /*0092*/ 	.short	0x0000
        /*0094*/ 	.byte	0x00, 0xf4, 0x21, 0x00


	//----- nvinfo : EIATTR_SPARSE_MMA_MASK
	.align		4
.L_29:
        /*0098*/ 	.byte	0x03, 0x50
        /*009a*/ 	.short	0x0000


	//----- nvinfo : EIATTR_MAXREG_COUNT
	.align		4
        /*009c*/ 	.byte	0x03, 0x1b
        /*009e*/ 	.short	0x00ff


	//----- nvinfo : EIATTR_EXIT_INSTR_OFFSETS
	.align		4
        /*00a0*/ 	.byte	0x04, 0x1c
        /*00a2*/ 	.short	(.L_31 - .L_30)


	//   ....[0]....
.L_30:
        /*00a4*/ 	.word	0x000004d0


	//   ....[1]....
        /*00a8*/ 	.word	0x000004f0


	//----- nvinfo : EIATTR_REQNTID
	.align		4
.L_31:
        /*00ac*/ 	.byte	0x04, 0x10
        /*00ae*/ 	.short	(.L_33 - .L_32)
.L_32:
        /*00b0*/ 	.word	0x00000080
        /*00b4*/ 	.word	0x00000001
        /*00b8*/ 	.word	0x00000001


	//----- nvinfo : EIATTR_CBANK_PARAM_SIZE
	.align		4
.L_33:
        /*00bc*/ 	.byte	0x03, 0x19
        /*00be*/ 	.short	0x0044


	//----- nvinfo : EIATTR_PARAM_CBANK
	.align		4
        /*00c0*/ 	.byte	0x04, 0x0a
        /*00c2*/ 	.short	(.L_35 - .L_34)
	.align		4
.L_34:
        /*00c4*/ 	.word	index@(.nv.constant0.triton_poi_fused__native_batch_norm_legit_no_training_cat_relu_35)
        /*00c8*/ 	.short	0x0210
        /*00ca*/ 	.short	0x0044


	//----- nvinfo : EIATTR_SW_WAR
	.align		4
.L_35:
        /*00cc*/ 	.byte	0x04, 0x36
        /*00ce*/ 	.short	(.L_37 - .L_36)
.L_36:
        /*00d0*/ 	.word	0x00000008
.L_37:


//--------------------- .nv.callgraph             --------------------------
	.section	.nv.callgraph,"",@"SHT_CUDA_CALLGRAPH"
	.align	4
	.sectionentsize	8
	.align		4
        /*0000*/ 	.word	0x00000000
	.align		4
        /*0004*/ 	.word	0xffffffff
	.align		4
        /*0008*/ 	.word	0x00000000
	.align		4
        /*000c*/ 	.word	0xfffffffe
	.align		4
        /*0010*/ 	.word	0x00000000
	.align		4
        /*0014*/ 	.word	0xfffffffd
	.align		4
        /*0018*/ 	.word	0x00000000
	.align		4
        /*001c*/ 	.word	0xfffffffc


//--------------------- .nv.constant4             --------------------------
	.section	.nv.constant4,"a",@progbits
	.align	8
	.align		8
.nv.constant4:
        /*0000*/ 	.dword	_$_str
	.align		8
        /*0008*/ 	.dword	_$_str_$_2


//--------------------- .text.triton_poi_fused__native_batch_norm_legit_no_training_cat_relu_35 --------------------------
	.section	.text.triton_poi_fused__native_batch_norm_legit_no_training_cat_relu_35,"ax",@progbits
	.align	128
        .global         triton_poi_fused__native_batch_norm_legit_no_training_cat_relu_35
        .type           triton_poi_fused__native_batch_norm_legit_no_training_cat_relu_35,@function
        .size           triton_poi_fused__native_batch_norm_legit_no_training_cat_relu_35,(.L_x_1 - triton_poi_fused__native_batch_norm_legit_no_training_cat_relu_35)
        .other          triton_poi_fused__native_batch_norm_legit_no_training_cat_relu_35,@"STO_CUDA_ENTRY STV_DEFAULT"
triton_poi_fused__native_batch_norm_legit_no_training_cat_relu_35:
.text.triton_poi_fused__native_batch_norm_legit_no_training_cat_relu_35:
[----:B------:R-:W0:Y:S01]  /*0000*/  LDC R1, c[0x0][0x28] ;  /* 0x00000a00ff017b82 */ /* 0x000e220000000800 */
[----:B------:R-:W1:Y:S07]  /*0010*/  S2R R0, SR_TID.X ;  /* 0x0000000000007919 */ /* 0x000e6e0000002100 */
[----:B------:R-:W2:Y:S01]  /*0020*/  LDC.64 R12, c[0x0][0x228] ;  /* 0x00008a00ff0c7b82 */ /* 0x000ea20000000a00 */
[----:B------:R-:W-:Y:S01]  /*0030*/  ULDC.64 UR4, c[0x0][0x208] ;  /* 0x0000820000047ab9 */ /* 0x000fe20000000a00 */
[----:B------:R-:W-:Y:S01]  /*0040*/  ULDC.64 UR6, c[0x0][0x218] ;  /* 0x0000860000067ab9 */ /* 0x000fe20000000a00 */
[----:B------:R-:W3:Y:S05]  /*0050*/  S2R R3, SR_CTAID.X ;  /* 0x0000000000037919 */ /* 0x000eea0000002500 */
[----:B------:R-:W4:Y:S08]  /*0060*/  LDC.64 R10, c[0x0][0x210] ;  /* 0x00008400ff0a7b82 */ /* 0x000f300000000a00 */
[----:B------:R-:W5:Y:S01]  /*0070*/  LDC.64 R8, c[0x0][0x230] ;  /* 0x00008c00ff087b82 */ /* 0x000f620000000a00 */
[----:B-1----:R-:W-:-:S05]  /*0080*/  LOP3.LUT R0, R0, 0x7f, RZ, 0xc0, !PT ;  /* 0x0000007f00007812 */ /* 0x002fca00078ec0ff */
[----:B---3--:R-:W-:-:S05]  /*0090*/  IMAD R0, R3, 0x80, R0 ;  /* 0x0000008003007824 */ /* 0x008fca00078e0200 */
[----:B------:R-:W-:Y:S02]  /*00a0*/  SHF.R.S32.HI R3, RZ, 0x1f, R0 ;  /* 0x0000001fff037819 */ /* 0x000fe40000011400 */
[----:B------:R-:W-:Y:S02]  /*00b0*/  ISETP.GE.AND P0, PT, R0, 0x3880, PT ;  /* 0x000038800000780c */ /* 0x000fe40003f06270 */
[----:B------:R-:W-:-:S04]  /*00c0*/  LEA.HI R4, R3, R0, RZ, 0x4 ;  /* 0x0000000003047211 */ /* 0x000fc800078f20ff */
[----:B------:R-:W-:-:S05]  /*00d0*/  SHF.R.S32.HI R3, RZ, 0x4, R4 ;  /* 0x00000004ff037819 */ /* 0x000fca0000011404 */
[----:B------:R-:W-:-:S05]  /*00e0*/  IMAD.HI R2, R3, 0x487ede05, RZ ;  /* 0x487ede0503027827 */ /* 0x000fca00078e02ff */
[----:B------:R-:W-:-:S04]  /*00f0*/  SHF.R.U32.HI R5, RZ, 0x1f, R2 ;  /* 0x0000001fff057819 */ /* 0x000fc80000011602 */
[----:B------:R-:W-:-:S05]  /*0100*/  LEA.HI.SX32 R2, R2, R5, 0x1a ;  /* 0x0000000502027211 */ /* 0x000fca00078fd2ff */
[----:B------:R-:W-:Y:S02]  /*0110*/  IMAD R3, R2, -0xe2, R3 ;  /* 0xffffff1e02037824 */ /* 0x000fe400078e0203 */
[----:B------:R-:W-:Y:S02]  /*0120*/  IMAD.MOV.U32 R2, RZ, RZ, RZ ;  /* 0x000000ffff027224 */ /* 0x000fe400078e00ff */
[----:B--2---:R-:W-:-:S05]  /*0130*/  IMAD.WIDE R12, R3, 0x4, R12 ;  /* 0x00000004030c7825 */ /* 0x004fca00078e020c */
[----:B------:R1:W2:Y:S01]  /*0140*/  @!P0 LDG.E.EL R2, desc[UR4][R12.64] ;  /* 0x000000040c028981 */ /* 0x0002a2000c2e1900 */
[----:B------:R-:W-:Y:S01]  /*0150*/  IMAD.HI R5, R0, 0x487ede05, RZ ;  /* 0x487ede0500057827 */ /* 0x000fe200078e02ff */
[----:B------:R-:W-:Y:S02]  /*0160*/  LOP3.LUT R15, R4, 0xfffffff0, RZ, 0xc0, !PT ;  /* 0xfffffff0040f7812 */ /* 0x000fe400078ec0ff */
[C---:B------:R-:W-:Y:S01]  /*0170*/  ISETP.GE.AND P1, PT, R3.reuse, 0xd6, PT ;  /* 0x000000d60300780c */ /* 0x040fe20003f26270 */
[----:B------:R-:W-:Y:S01]  /*0180*/  IMAD.SHL.U32 R14, R3, 0x10, RZ ;  /* 0x00000010030e7824 */ /* 0x000fe200078e00ff */
[----:B------:R-:W-:Y:S01]  /*0190*/  SHF.R.U32.HI R6, RZ, 0x1f, R5 ;  /* 0x0000001fff067819 */ /* 0x000fe20000011605 */
[C---:B------:R-:W-:Y:S01]  /*01a0*/  IMAD.IADD R15, R0.reuse, 0x1, -R15 ;  /* 0x00000001000f7824 */ /* 0x040fe200078e0a0f */
[----:B------:R-:W-:Y:S02]  /*01b0*/  ISETP.LT.AND P2, PT, R0, 0x3880, !P1 ;  /* 0x000038800000780c */ /* 0x000fe40004f41270 */
[----:B------:R-:W-:-:S02]  /*01c0*/  LEA.HI.SX32 R17, R5, R6, 0x16 ;  /* 0x0000000605117211 */ /* 0x000fc400078fb2ff */
[----:B------:R-:W3:Y:S01]  /*01d0*/  LDC.64 R6, c[0x0][0x220] ;  /* 0x00008800ff067b82 */ /* 0x000ee20000000a00 */
[----:B------:R-:W-:Y:S02]  /*01e0*/  ISETP.GT.AND P3, PT, R3, 0xd5, !P0 ;  /* 0x000000d50300780c */ /* 0x000fe40004764270 */
[C---:B------:R-:W-:Y:S02]  /*01f0*/  IMAD R16, R17.reuse, 0xc0, RZ ;  /* 0x000000c011107824 */ /* 0x040fe400078e02ff */
[----:B-1----:R-:W-:-:S03]  /*0200*/  IMAD R12, R17, -0xe20, R0 ;  /* 0xfffff1e0110c7824 */ /* 0x002fc600078e0200 */
[----:B------:R-:W1:Y:S01]  /*0210*/  LDC.64 R4, c[0x0][0x238] ;  /* 0x00008e00ff047b82 */ /* 0x000e620000000a00 */
[----:B------:R-:W-:Y:S01]  /*0220*/  IADD3 R19, P4, P5, R14, R15, R16 ;  /* 0x0000000f0e137210 */ /* 0x000fe20007d9e010 */
[----:B------:R-:W-:Y:S01]  /*0230*/  IMAD R17, R17, 0xd60, R12 ;  /* 0x00000d6011117824 */ /* 0x000fe200078e020c */
[----:B------:R-:W-:Y:S02]  /*0240*/  SHF.R.S32.HI R13, RZ, 0x1f, R16 ;  /* 0x0000001fff0d7819 */ /* 0x000fe40000011410 */
[----:B------:R-:W-:Y:S01]  /*0250*/  SHF.R.S32.HI R15, RZ, 0x1f, R15 ;  /* 0x0000001fff0f7819 */ /* 0x000fe2000001140f */
[----:B----4-:R-:W-:Y:S01]  /*0260*/  IMAD.WIDE R16, R17, 0x4, R10 ;  /* 0x0000000411107825 */ /* 0x010fe200078e020a */
[----:B------:R-:W-:Y:S02]  /*0270*/  SHF.R.S32.HI R14, RZ, 0x1f, R14 ;  /* 0x0000001fff0e7819 */ /* 0x000fe4000001140e */
[----:B------:R-:W-:Y:S02]  /*0280*/  CS2R R10, SRZ ;  /* 0x00000000000a7805 */ /* 0x000fe4000001ff00 */
[----:B------:R-:W-:-:S02]  /*0290*/  IADD3.X R14, R14, R15, R13, P4, P5 ;  /* 0x0000000f0e0e7210 */ /* 0x000fc400027ea40d */
[----:B------:R-:W-:Y:S02]  /*02a0*/  CS2R R12, SRZ ;  /* 0x00000000000c7805 */ /* 0x000fe4000001ff00 */
[----:B------:R-:W-:-:S04]  /*02b0*/  LEA R18, P4, R19, UR6, 0x2 ;  /* 0x0000000613127c11 */ /* 0x000fc8000f8810ff */
[----:B------:R-:W-:Y:S01]  /*02c0*/  LEA.HI.X R19, R19, UR7, R14, 0x2, P4 ;  /* 0x0000000713137c11 */ /* 0x000fe2000a0f140e */
[----:B------:R-:W4:Y:S01]  /*02d0*/  @P2 LDG.E R12, desc[UR4][R16.64] ;  /* 0x00000004100c2981 */ /* 0x000f22000c1e1900 */
[----:B---3--:R-:W-:-:S03]  /*02e0*/  IMAD.WIDE R6, R3, 0x4, R6 ;  /* 0x0000000403067825 */ /* 0x008fc600078e0206 */
[----:B------:R-:W3:Y:S01]  /*02f0*/  @P3 LDG.E R10, desc[UR4][R18.64+-0x3580] ;  /* 0xffca8004120a3981 */ /* 0x000ee2000c1e1900 */
[----:B------:R-:W-:-:S03]  /*0300*/  IMAD.MOV.U32 R20, RZ, RZ, RZ ;  /* 0x000000ffff147224 */ /* 0x000fc600078e00ff */
[----:B------:R1:W3:Y:S01]  /*0310*/  @!P0 LDG.E.EL R11, desc[UR4][R6.64] ;  /* 0x00000004060b8981 */ /* 0x0002e2000c2e1900 */
[----:B-----5:R-:W-:-:S04]  /*0320*/  IMAD.WIDE R8, R3, 0x4, R8 ;  /* 0x0000000403087825 */ /* 0x020fc800078e0208 */
[----:B-1----:R-:W-:Y:S01]  /*0330*/  IMAD.WIDE R14, R3, 0x4, R4 ;  /* 0x00000004030e7825 */ /* 0x002fe200078e0204 */
[----:B------:R-:W5:Y:S01]  /*0340*/  @!P0 LDG.E.EL R13, desc[UR4][R8.64] ;  /* 0x00000004080d8981 */ /* 0x000f62000c2e1900 */
[----:B------:R-:W1:Y:S03]  /*0350*/  LDC.64 R4, c[0x0][0x240] ;  /* 0x00009000ff047b82 */ /* 0x000e660000000a00 */
[----:B------:R-:W5:Y:S01]  /*0360*/  @!P0 LDG.E.EL R20, desc[UR4][R14.64] ;  /* 0x000000040e148981 */ /* 0x000f62000c2e1900 */
[----:B0-----:R-:W-:Y:S02]  /*0370*/  IMAD.MOV.U32 R6, RZ, RZ, 0x3e800000 ;  /* 0x3e800000ff067424 */ /* 0x001fe400078e00ff */
[----:B-1----:R-:W-:-:S04]  /*0380*/  IMAD.WIDE R4, R0, 0x4, R4 ;  /* 0x0000000400047825 */ /* 0x002fc800078e0204 */
[----:B--2---:R-:W-:Y:S02]  /*0390*/  FADD R16, R2, 9.9999997473787516356e-06 ;  /* 0x3727c5ac02107421 */ /* 0x004fe40000000000 */
[----:B------:R-:W0:Y:S02]  /*03a0*/  LDC.64 R2, c[0x0][0x248] ;  /* 0x00009200ff027b82 */ /* 0x000e240000000a00 */
[----:B------:R-:W1:Y:S02]  /*03b0*/  MUFU.SQRT R17, R16 ;  /* 0x0000001000117308 */ /* 0x000e640000002000 */
[C---:B-1----:R-:W-:Y:S02]  /*03c0*/  FSETP.GT.AND P4, PT, R17.reuse, 8.50705917302346158658e+37, PT ;  /* 0x7e8000001100780b */ /* 0x042fe40003f84000 */
[----:B------:R-:W-:Y:S02]  /*03d0*/  FSETP.GEU.AND P5, PT, R17, 1.175494350822287508e-38, PT ;  /* 0x008000001100780b */ /* 0x000fe40003fae000 */
[----:B------:R-:W-:Y:S01]  /*03e0*/  FSEL R6, R6, 1, P4 ;  /* 0x3f80000006067808 */ /* 0x000fe20002000000 */
[----:B0-----:R-:W-:-:S08]  /*03f0*/  IMAD.WIDE R2, R0, 0x4, R2 ;  /* 0x0000000400027825 */ /* 0x001fd000078e0202 */
[----:B------:R-:W-:Y:S02]  /*0400*/  @P4 FMUL R17, R17, 0.25 ;  /* 0x3e80000011114820 */ /* 0x000fe40000400000 */
[----:B------:R-:W-:Y:S02]  /*0410*/  @!P5 FMUL R6, R6, 16777216 ;  /* 0x4b8000000606d820 */ /* 0x000fe40000400000 */
[----:B------:R-:W-:Y:S01]  /*0420*/  @!P5 FMUL R17, R17, 16777216 ;  /* 0x4b8000001111d820 */ /* 0x000fe20000400000 */
[----:B----4-:R-:W-:-:S05]  /*0430*/  SEL R12, R12, RZ, P2 ;  /* 0x000000ff0c0c7207 */ /* 0x010fca0001000000 */
[----:B------:R-:W0:Y:S01]  /*0440*/  MUFU.RCP R17, R17 ;  /* 0x0000001100117308 */ /* 0x000e220000001000 */
[----:B---3--:R-:W-:-:S05]  /*0450*/  @P1 SEL R12, R10, RZ, P3 ;  /* 0x000000ff0a0c1207 */ /* 0x008fca0001800000 */
[----:B------:R-:W-:Y:S01]  /*0460*/  FADD R11, R12, -R11 ;  /* 0x8000000b0c0b7221 */ /* 0x000fe20000000000 */
[----:B------:R1:W-:Y:S01]  /*0470*/  @!P0 STG.E desc[UR4][R4.64], R12 ;  /* 0x0000000c04008986 */ /* 0x0003e2000c101904 */
[----:B0-----:R-:W-:-:S04]  /*0480*/  FMUL R6, R17, R6 ;  /* 0x0000000611067220 */ /* 0x001fc80000400000 */
[----:B------:R-:W-:-:S04]  /*0490*/  FMUL R11, R11, R6 ;  /* 0x000000060b0b7220 */ /* 0x000fc80000400000 */
[----:B-----5:R-:W-:-:S05]  /*04a0*/  FFMA R11, R11, R13, R20 ;  /* 0x0000000d0b0b7223 */ /* 0x020fca0000000014 */
[----:B------:R-:W-:-:S04]  /*04b0*/  FSETP.GEU.AND P1, PT, R11, RZ, PT ;  /* 0x000000ff0b00720b */ /* 0x000fc80003f2e000 */
[----:B------:R-:W-:Y:S01]  /*04c0*/  FSEL R11, R11, RZ, P1 ;  /* 0x000000ff0b0b7208 */ /* 0x000fe20000800000 */
[----:B-1----:R-:W-:Y:S08]  /*04d0*/  @P0 EXIT ;  /* 0x000000000000094d */ /* 0x002ff00003800000 */
[----:B------:R-:W-:Y:S01]  /*04e0*/  STG.E desc[UR4][R2.64], R11 ;  /* 0x0000000b02007986 */ /* 0x000fe2000c101904 */
[----:B------:R-:W-:Y:S05]  /*04f0*/  EXIT ;  /* 0x000000000000794d */ /* 0x000fea0003800000 */
.L_x_0:
[----:B------:R-:W-:-:S00]  /*0500*/  BRA `(.L_x_0) ;  /* 0xfffffffc00fc7947 */ /* 0x000fc0000383ffff */
[----:B------:R-:W-:-:S00]  /*0510*/  NOP ;  /* 0x0000000000007918 */ /* 0x000fc00000000000 */
        /* <DEDUP_REMOVED lines=14> */
.L_x_1:


//--------------------- .nv.global.init           --------------------------
	.section	.nv.global.init,"aw",@progbits
.nv.global.init:
	.type		_$_str,@object
	.size		_$_str,(_$_str_$_2 - _$_str)
_$_str:
        /*0000*/ 	.byte	0x5f, 0x5f, 0x43, 0x55, 0x44, 0x41, 0x5f, 0x46, 0x54, 0x5a, 0x00
	.type		_$_str_$_2,@object
	.size		_$_str_$_2,(.L_1 - _$_str_$_2)
_$_str_$_2:
        /*000b*/ 	.byte	0x5f, 0x5f, 0x43, 0x55, 0x44, 0x41, 0x5f, 0x50, 0x52, 0x45, 0x43, 0x5f, 0x53, 0x51, 0x52, 0x54
        /*001b*/ 	.byte	0x00
.L_1:


//--------------------- .nv.constant0.triton_poi_fused__native_batch_norm_legit_no_training_cat_relu_35 --------------------------
	.section	.nv.constant0.triton_poi_fused__native_batch_norm_legit_no_training_cat_relu_35,"a",@progbits
	.sectionflags	@""
	.align	4
.nv.constant0.triton_poi_fused__native_batch_norm_legit_no_training_cat_relu_35:
	.zero		596
